//
// Generated by NVIDIA NVVM Compiler
//
// Compiler Build ID: CL-36424714
// Cuda compilation tools, release 13.0, V13.0.88
// Based on NVVM 20.0.0
//

.version 9.0
.target sm_100
.address_size 64

.global .align 4 .f32 sfma_out;
.global .align 8 .f64 dfma_out;
.global .align 4 .u32 si32_out;

.entry _Z13stress_kerneli(
	.param .u32 _Z13stress_kerneli_param_0
)
{
	.reg .pred 	%p<8>;
	.reg .b16 	%rs<4>;
	.reg .b32 	%r<83>;
	.reg .b32 	%f<3>;

	ld.param.u32 	%r45, [_Z13stress_kerneli_param_0];
	mov.f32 	%f1, 0f3DCCCCCD;
	// begin inline asm
	{  cvt.rn.f16.f32 %rs2, %f1;}

	// end inline asm
	mov.b32 	%r1, {%rs2, %rs2};
	mov.f32 	%f2, 0f00000000;
	// begin inline asm
	{  cvt.rn.f16.f32 %rs3, %f2;}

	// end inline asm
	setp.lt.s32 	%p1, %r45, 1;
	@%p1 bra 	$L__BB0_10;
	mov.b32 	%r82, {%rs3, %rs3};
	and.b32  	%r3, %r45, 3;
	and.b32  	%r47, %r45, 2147483644;
	neg.s32 	%r4, %r47;
	mov.b32 	%r65, 0;
	mov.u32 	%r81, %r82;
	mov.u32 	%r80, %r82;
	mov.u32 	%r79, %r82;
$L__BB0_2:
	setp.lt.u32 	%p2, %r45, 4;
	@%p2 bra 	$L__BB0_5;
	mov.u32 	%r66, %r4;
$L__BB0_4:
	.pragma "nounroll";
	wmma.mma.sync.aligned.row.col.m16n16k16.f16.f16 {%r49, %r50, %r51, %r52}, {%r1, %r1, %r1, %r1, %r1, %r1, %r1, %r1}, {%r1, %r1, %r1, %r1, %r1, %r1, %r1, %r1}, {%r79, %r80, %r81, %r82};
	wmma.mma.sync.aligned.row.col.m16n16k16.f16.f16 {%r53, %r54, %r55, %r56}, {%r1, %r1, %r1, %r1, %r1, %r1, %r1, %r1}, {%r1, %r1, %r1, %r1, %r1, %r1, %r1, %r1}, {%r49, %r50, %r51, %r52};
	wmma.mma.sync.aligned.row.col.m16n16k16.f16.f16 {%r57, %r58, %r59, %r60}, {%r1, %r1, %r1, %r1, %r1, %r1, %r1, %r1}, {%r1, %r1, %r1, %r1, %r1, %r1, %r1, %r1}, {%r53, %r54, %r55, %r56};
	wmma.mma.sync.aligned.row.col.m16n16k16.f16.f16 {%r79, %r80, %r81, %r82}, {%r1, %r1, %r1, %r1, %r1, %r1, %r1, %r1}, {%r1, %r1, %r1, %r1, %r1, %r1, %r1, %r1}, {%r57, %r58, %r59, %r60};
	add.s32 	%r66, %r66, 4;
	setp.ne.s32 	%p3, %r66, 0;
	@%p3 bra 	$L__BB0_4;
$L__BB0_5:
	setp.eq.s32 	%p4, %r3, 0;
	@%p4 bra 	$L__BB0_9;
	setp.eq.s32 	%p5, %r3, 1;
	wmma.mma.sync.aligned.row.col.m16n16k16.f16.f16 {%r79, %r80, %r81, %r82}, {%r1, %r1, %r1, %r1, %r1, %r1, %r1, %r1}, {%r1, %r1, %r1, %r1, %r1, %r1, %r1, %r1}, {%r79, %r80, %r81, %r82};
	@%p5 bra 	$L__BB0_9;
	setp.eq.s32 	%p6, %r3, 2;
	wmma.mma.sync.aligned.row.col.m16n16k16.f16.f16 {%r79, %r80, %r81, %r82}, {%r1, %r1, %r1, %r1, %r1, %r1, %r1, %r1}, {%r1, %r1, %r1, %r1, %r1, %r1, %r1, %r1}, {%r79, %r80, %r81, %r82};
	@%p6 bra 	$L__BB0_9;
	wmma.mma.sync.aligned.row.col.m16n16k16.f16.f16 {%r79, %r80, %r81, %r82}, {%r1, %r1, %r1, %r1, %r1, %r1, %r1, %r1}, {%r1, %r1, %r1, %r1, %r1, %r1, %r1, %r1}, {%r79, %r80, %r81, %r82};
$L__BB0_9:
	add.s32 	%r65, %r65, 1;
	setp.ne.s32 	%p7, %r65, 524288;
	@%p7 bra 	$L__BB0_2;
$L__BB0_10:
	ret;

}


// ===== COMPILED SASS (sm_100) =====

	.target	sm_100

	.elftype	@"ET_EXEC"


//--------------------- .note.nv.tkinfo           --------------------------
	.section	.note.nv.tkinfo,"",@"SHT_NOTE"
	.sectionflags	@"SHF_NOTE_NV_TKINFO"
	.tkinfo
        /*0018*/ 	.word	0x00000002
        /*0030*/ 	.string	""
        /*0030*/ 	.string	"ptxas"
        /*0030*/ 	.string	"Cuda compilation tools, release 13.0, V13.0.88"
        /*0030*/ 	.string	"Build cuda_13.0.r13.0/compiler.36424714_0"
        /*0030*/ 	.string	"-arch sm_100 -m 64 "



//--------------------- .note.nv.cuinfo           --------------------------
	.section	.note.nv.cuinfo,"",@"SHT_NOTE"
	.sectionflags	@"SHF_NOTE_NV_CUINFO"
        /*0018*/ 	.short	0x0002
        /*001a*/ 	.short	0x0064
        /*001c*/ 	.short	0x0082
	.zero		2


//--------------------- .nv.info                  --------------------------
	.section	.nv.info,"",@"SHT_CUDA_INFO"
	.align	4


	//----- nvinfo : EIATTR_REGCOUNT
	.align		4
        /*0000*/ 	.byte	0x04, 0x2f
        /*0002*/ 	.short	(.L_4 - .L_3)
	.align		4
.L_3:
        /*0004*/ 	.word	index@(_Z13stress_kerneli)
        /*0008*/ 	.word	0x00000004


	//----- nvinfo : EIATTR_FRAME_SIZE
	.align		4
.L_4:
        /*000c*/ 	.byte	0x04, 0x11
        /*000e*/ 	.short	(.L_6 - .L_5)
	.align		4
.L_5:
        /*0010*/ 	.word	index@(_Z13stress_kerneli)
        /*0014*/ 	.word	0x00000000


	//----- nvinfo : EIATTR_MIN_STACK_SIZE
	.align		4
.L_6:
        /*0018*/ 	.byte	0x04, 0x12
        /*001a*/ 	.short	(.L_8 - .L_7)
	.align		4
.L_7:
        /*001c*/ 	.word	index@(_Z13stress_kerneli)
        /*0020*/ 	.word	0x00000000
.L_8:


//--------------------- .nv.compat                --------------------------
	.section	.nv.compat,"",@"SHT_CUDA_COMPAT_INFO"
	.align	4
        /*0000*/ 	.byte	0x02, 0x09, 0x00, 0x00, 0x02, 0x02, 0x01, 0x00, 0x02, 0x05, 0x05, 0x00, 0x03, 0x07, 0x01, 0x01
        /*0010*/ 	.byte	0x02, 0x03, 0x00, 0x00, 0x02, 0x06, 0x01, 0x00, 0x04, 0x0b, 0x08, 0x00, 0x09, 0x00, 0x00, 0x00
        /*0020*/ 	.byte	0x00, 0x00, 0x00, 0x00


//--------------------- .nv.info._Z13stress_kerneli --------------------------
	.section	.nv.info._Z13stress_kerneli,"",@"SHT_CUDA_INFO"
	.sectionflags	@""
	.align	4


	//----- nvinfo : EIATTR_CUDA_API_VERSION
	.align		4
        /*0000*/ 	.byte	0x04, 0x37
        /*0002*/ 	.short	(.L_10 - .L_9)
.L_9:
        /*0004*/ 	.word	0x00000082


	//----- nvinfo : EIATTR_KPARAM_INFO
	.align		4
.L_10:
        /*0008*/ 	.byte	0x04, 0x17
        /*000a*/ 	.short	(.L_12 - .L_11)
.L_11:
        /*000c*/ 	.word	0x00000000
        /*0010*/ 	.short	0x0000
        /*0012*/ 	.short	0x0000
        /*0014*/ 	.byte	0x00, 0xf0, 0x11, 0x00


	//----- nvinfo : EIATTR_SPARSE_MMA_MASK
	.align		4
.L_12:
        /*0018*/ 	.byte	0x03, 0x50
        /*001a*/ 	.short	0x0000


	//----- nvinfo : EIATTR_WMMA_USED
	.align		4
        /*001c*/ 	.byte	0x01, 0x2b
	.zero		2


	//----- nvinfo : EIATTR_MAXREG_COUNT
	.align		4
        /*0020*/ 	.byte	0x03, 0x1b
        /*0022*/ 	.short	0x00ff


	//----- nvinfo : EIATTR_MERCURY_ISA_VERSION
	.align		4
        /*0024*/ 	.byte	0x03, 0x5f
        /*0026*/ 	.short	0x0101


	//----- nvinfo : EIATTR_VRC_CTA_INIT_COUNT
	.align		4
        /*0028*/ 	.byte	0x02, 0x4a
	.zero		1
	.zero		1


	//----- nvinfo : EIATTR_EXIT_INSTR_OFFSETS
	.align		4
        /*002c*/ 	.byte	0x04, 0x1c
        /*002e*/ 	.short	(.L_14 - .L_13)


	//   ....[0]....
.L_13:
        /*0030*/ 	.word	0x00000030


	//   ....[1]....
        /*0034*/ 	.word	0x00000040


	//----- nvinfo : EIATTR_CBANK_PARAM_SIZE
	.align		4
.L_14:
        /*0038*/ 	.byte	0x03, 0x19
        /*003a*/ 	.short	0x0004


	//----- nvinfo : EIATTR_PARAM_CBANK
	.align		4
        /*003c*/ 	.byte	0x04, 0x0a
        /*003e*/ 	.short	(.L_16 - .L_15)
	.align		4
.L_15:
        /*0040*/ 	.word	index@(.nv.constant0._Z13stress_kerneli)
        /*0044*/ 	.short	0x0380
        /*0046*/ 	.short	0x0004


	//----- nvinfo : EIATTR_SW_WAR
	.align		4
.L_16:
        /*0048*/ 	.byte	0x04, 0x36
        /*004a*/ 	.short	(.L_18 - .L_17)
.L_17:
        /*004c*/ 	.word	0x00000008
.L_18:


//--------------------- .nv.callgraph             --------------------------
	.section	.nv.callgraph,"",@"SHT_CUDA_CALLGRAPH"
	.align	4
	.sectionentsize	8
	.align		4
        /*0000*/ 	.word	0x00000000
	.align		4
        /*0004*/ 	.word	0xffffffff
	.align		4
        /*0008*/ 	.word	0x00000000
	.align		4
        /*000c*/ 	.word	0xfffffffe
	.align		4
        /*0010*/ 	.word	0x00000000
	.align		4
        /*0014*/ 	.word	0xfffffffd
	.align		4
        /*0018*/ 	.word	0x00000000
	.align		4
        /*001c*/ 	.word	0xfffffffc


//--------------------- .nv.constant4             --------------------------
	.section	.nv.constant4,"a",@progbits
	.align	8
	.align		8
.nv.constant4:
        /*0000*/ 	.dword	sfma_out
	.align		8
        /*0008*/ 	.dword	dfma_out
	.align		8
        /*0010*/ 	.dword	si32_out


//--------------------- .text._Z13stress_kerneli  --------------------------
	.section	.text._Z13stress_kerneli,"ax",@progbits
	.align	128
.text._Z13stress_kerneli:
        .type           _Z13stress_kerneli,@function
        .size           _Z13stress_kerneli,(.L_x_1 - _Z13stress_kerneli)
        .other          _Z13stress_kerneli,@"STO_CUDA_ENTRY STV_DEFAULT"
_Z13stress_kerneli:
[----:B------:R-:W-:Y:S08]  /*0000*/  LDC R1, c[0x0][0x37c] ;  /* 0x0000df00ff017b82 */ /* 0x000ff00000000800 */
[----:B------:R-:W0:Y:S02]  /*0010*/  LDC R0, c[0x0][0x380] ;  /* 0x0000e000ff007b82 */ /* 0x000e240000000800 */
[----:B0-----:R-:W-:-:S13]  /*0020*/  ISETP.GE.AND P0, PT, R0, 0x1, PT ;  /* 0x000000010000780c */ /* 0x001fda0003f06270 */
[----:B------:R-:W-:Y:S05]  /*0030*/  @!P0 EXIT ;  /* 0x000000000000894d */ /* 0x000fea0003800000 */
[----:B------:R-:W-:Y:S05]  /*0040*/  EXIT ;  /* 0x000000000000794d */ /* 0x000fea0003800000 */
.L_x_0:
[----:B------:R-:W-:-:S00]  /*0050*/  BRA `(.L_x_0) ;  /* 0xfffffffc00fc7947 */ /* 0x000fc0000383ffff */
[----:B------:R-:W-:-:S00]  /*0060*/  NOP ;  /* 0x0000000000007918 */ /* 0x000fc00000000000 */
        /* <DEDUP_REMOVED lines=9> */
.L_x_1:


//--------------------- .nv.shared.reserved.0     --------------------------
	.section	.nv.shared.reserved.0,"aw",@nobits
	.weak		__nv_reservedSMEM_offset_0_alias
	.size		__nv_reservedSMEM_offset_0_alias, 0, 64
	.other		__nv_reservedSMEM_offset_0_alias,@"STO_CUDA_RESERVED_SHARED STV_DEFAULT"
__nv_reservedSMEM_offset_0_alias:
	.zero		0
	.zero		64


//--------------------- .nv.global                --------------------------
	.section	.nv.global,"aw",@nobits
	.align	8
.nv.global:
	.type		dfma_out,@object
	.size		dfma_out,(si32_out - dfma_out)
dfma_out:
	.zero		8
	.type		si32_out,@object
	.size		si32_out,(sfma_out - si32_out)
si32_out:
	.zero		4
	.type		sfma_out,@object
	.size		sfma_out,(.L_0 - sfma_out)
sfma_out:
	.zero		4
.L_0:


//--------------------- .nv.constant0._Z13stress_kerneli --------------------------
	.section	.nv.constant0._Z13stress_kerneli,"a",@progbits
	.sectionflags	@""
	.align	4
.nv.constant0._Z13stress_kerneli:
	.zero		900


//--------------------- SYMBOLS --------------------------

	.type		.nv.reservedSmem.offset0,@object
	.size		.nv.reservedSmem.offset0,0x4
